//
// Generated by NVIDIA NVVM Compiler
//
// Compiler Build ID: CL-32688072
// Cuda compilation tools, release 12.1, V12.1.105
// Based on NVVM 7.0.1
//

.version 8.1
.target sm_52
.address_size 64

	// .globl	matrixAdd

.visible .entry matrixAdd(
	.param .u32 matrixAdd_param_0,
	.param .u32 matrixAdd_param_1,
	.param .u32 matrixAdd_param_2,
	.param .u64 matrixAdd_param_3,
	.param .u64 matrixAdd_param_4,
	.param .u64 matrixAdd_param_5
)
{
	.reg .pred 	%p<2>;
	.reg .b32 	%r<7>;
	.reg .f64 	%fd<4>;
	.reg .b64 	%rd<11>;


	ld.param.u32 	%r2, [matrixAdd_param_0];
	ld.param.u64 	%rd1, [matrixAdd_param_3];
	ld.param.u64 	%rd2, [matrixAdd_param_4];
	ld.param.u64 	%rd3, [matrixAdd_param_5];
	mov.u32 	%r3, %ctaid.x;
	add.s32 	%r4, %r3, %r2;
	mov.u32 	%r5, %ntid.x;
	mov.u32 	%r6, %tid.x;
	mad.lo.s32 	%r1, %r4, %r5, %r6;
	setp.gt.s32 	%p1, %r1, 15;
	@%p1 bra 	$L__BB0_2;

	cvta.to.global.u64 	%rd4, %rd1;
	mul.wide.s32 	%rd5, %r1, 8;
	add.s64 	%rd6, %rd4, %rd5;
	cvta.to.global.u64 	%rd7, %rd2;
	add.s64 	%rd8, %rd7, %rd5;
	ld.global.f64 	%fd1, [%rd8];
	ld.global.f64 	%fd2, [%rd6];
	add.f64 	%fd3, %fd2, %fd1;
	cvta.to.global.u64 	%rd9, %rd3;
	add.s64 	%rd10, %rd9, %rd5;
	st.global.f64 	[%rd10], %fd3;

$L__BB0_2:
	ret;

}



// ===== COMPILED SASS (sm_100) =====

	.target	sm_100

	.elftype	@"ET_EXEC"


//--------------------- .note.nv.tkinfo           --------------------------
	.section	.note.nv.tkinfo,"",@"SHT_NOTE"
	.sectionflags	@"SHF_NOTE_NV_TKINFO"
	.tkinfo
        /*0018*/ 	.word	0x00000002
        /*0030*/ 	.string	""
        /*0030*/ 	.string	"ptxas"
        /*0030*/ 	.string	"Cuda compilation tools, release 13.0, V13.0.88"
        /*0030*/ 	.string	"Build cuda_13.0.r13.0/compiler.36424714_0"
        /*0030*/ 	.string	"-arch sm_100 "



//--------------------- .note.nv.cuinfo           --------------------------
	.section	.note.nv.cuinfo,"",@"SHT_NOTE"
	.sectionflags	@"SHF_NOTE_NV_CUINFO"
        /*0018*/ 	.short	0x0002
        /*001a*/ 	.short	0x0034
        /*001c*/ 	.short	0x0082
	.zero		2


//--------------------- .nv.info                  --------------------------
	.section	.nv.info,"",@"SHT_CUDA_INFO"
	.align	4


	//----- nvinfo : EIATTR_REGCOUNT
	.align		4
        /*0000*/ 	.byte	0x04, 0x2f
        /*0002*/ 	.short	(.L_1 - .L_0)
	.align		4
.L_0:
        /*0004*/ 	.word	index@(matrixAdd)
        /*0008*/ 	.word	0x0000000e


	//----- nvinfo : EIATTR_FRAME_SIZE
	.align		4
.L_1:
        /*000c*/ 	.byte	0x04, 0x11
        /*000e*/ 	.short	(.L_3 - .L_2)
	.align		4
.L_2:
        /*0010*/ 	.word	index@(matrixAdd)
        /*0014*/ 	.word	0x00000000


	//----- nvinfo : EIATTR_MIN_STACK_SIZE
	.align		4
.L_3:
        /*0018*/ 	.byte	0x04, 0x12
        /*001a*/ 	.short	(.L_5 - .L_4)
	.align		4
.L_4:
        /*001c*/ 	.word	index@(matrixAdd)
        /*0020*/ 	.word	0x00000000
.L_5:


//--------------------- .nv.compat                --------------------------
	.section	.nv.compat,"",@"SHT_CUDA_COMPAT_INFO"
	.align	4
        /*0000*/ 	.byte	0x02, 0x09, 0x00, 0x00, 0x02, 0x02, 0x01, 0x00, 0x02, 0x05, 0x05, 0x00, 0x03, 0x07, 0x01, 0x01
        /*0010*/ 	.byte	0x02, 0x03, 0x00, 0x00, 0x02, 0x06, 0x01, 0x00, 0x04, 0x0b, 0x08, 0x00, 0x01, 0x00, 0x00, 0x00
        /*0020*/ 	.byte	0x00, 0x00, 0x00, 0x00


//--------------------- .nv.info.matrixAdd        --------------------------
	.section	.nv.info.matrixAdd,"",@"SHT_CUDA_INFO"
	.sectionflags	@""
	.align	4


	//----- nvinfo : EIATTR_CUDA_API_VERSION
	.align		4
        /*0000*/ 	.byte	0x04, 0x37
        /*0002*/ 	.short	(.L_7 - .L_6)
.L_6:
        /*0004*/ 	.word	0x00000082


	//----- nvinfo : EIATTR_KPARAM_INFO
	.align		4
.L_7:
        /*0008*/ 	.byte	0x04, 0x17
        /*000a*/ 	.short	(.L_9 - .L_8)
.L_8:
        /*000c*/ 	.word	0x00000000
        /*0010*/ 	.short	0x0005
        /*0012*/ 	.short	0x0020
        /*0014*/ 	.byte	0x00, 0xf0, 0x21, 0x00


	//----- nvinfo : EIATTR_KPARAM_INFO
	.align		4
.L_9:
        /*0018*/ 	.byte	0x04, 0x17
        /*001a*/ 	.short	(.L_11 - .L_10)
.L_10:
        /*001c*/ 	.word	0x00000000
        /*0020*/ 	.short	0x0004
        /*0022*/ 	.short	0x0018
        /*0024*/ 	.byte	0x00, 0xf0, 0x21, 0x00


	//----- nvinfo : EIATTR_KPARAM_INFO
	.align		4
.L_11:
        /*0028*/ 	.byte	0x04, 0x17
        /*002a*/ 	.short	(.L_13 - .L_12)
.L_12:
        /*002c*/ 	.word	0x00000000
        /*0030*/ 	.short	0x0003
        /*0032*/ 	.short	0x0010
        /*0034*/ 	.byte	0x00, 0xf0, 0x21, 0x00


	//----- nvinfo : EIATTR_KPARAM_INFO
	.align		4
.L_13:
        /*0038*/ 	.byte	0x04, 0x17
        /*003a*/ 	.short	(.L_15 - .L_14)
.L_14:
        /*003c*/ 	.word	0x00000000
        /*0040*/ 	.short	0x0002
        /*0042*/ 	.short	0x0008
        /*0044*/ 	.byte	0x00, 0xf0, 0x11, 0x00


	//----- nvinfo : EIATTR_KPARAM_INFO
	.align		4
.L_15:
        /*0048*/ 	.byte	0x04, 0x17
        /*004a*/ 	.short	(.L_17 - .L_16)
.L_16:
        /*004c*/ 	.word	0x00000000
        /*0050*/ 	.short	0x0001
        /*0052*/ 	.short	0x0004
        /*0054*/ 	.byte	0x00, 0xf0, 0x11, 0x00


	//----- nvinfo : EIATTR_KPARAM_INFO
	.align		4
.L_17:
        /*0058*/ 	.byte	0x04, 0x17
        /*005a*/ 	.short	(.L_19 - .L_18)
.L_18:
        /*005c*/ 	.word	0x00000000
        /*0060*/ 	.short	0x0000
        /*0062*/ 	.short	0x0000
        /*0064*/ 	.byte	0x00, 0xf0, 0x11, 0x00


	//----- nvinfo : EIATTR_SPARSE_MMA_MASK
	.align		4
.L_19:
        /*0068*/ 	.byte	0x03, 0x50
        /*006a*/ 	.short	0x0000


	//----- nvinfo : EIATTR_MAXREG_COUNT
	.align		4
        /*006c*/ 	.byte	0x03, 0x1b
        /*006e*/ 	.short	0x00ff


	//----- nvinfo : EIATTR_MERCURY_ISA_VERSION
	.align		4
        /*0070*/ 	.byte	0x03, 0x5f
        /*0072*/ 	.short	0x0101


	//----- nvinfo : EIATTR_VRC_CTA_INIT_COUNT
	.align		4
        /*0074*/ 	.byte	0x02, 0x4a
	.zero		1
	.zero		1


	//----- nvinfo : EIATTR_EXIT_INSTR_OFFSETS
	.align		4
        /*0078*/ 	.byte	0x04, 0x1c
        /*007a*/ 	.short	(.L_21 - .L_20)


	//   ....[0]....
.L_20:
        /*007c*/ 	.word	0x00000080


	//   ....[1]....
        /*0080*/ 	.word	0x00000140


	//----- nvinfo : EIATTR_CBANK_PARAM_SIZE
	.align		4
.L_21:
        /*0084*/ 	.byte	0x03, 0x19
        /*0086*/ 	.short	0x0028


	//----- nvinfo : EIATTR_PARAM_CBANK
	.align		4
        /*0088*/ 	.byte	0x04, 0x0a
        /*008a*/ 	.short	(.L_23 - .L_22)
	.align		4
.L_22:
        /*008c*/ 	.word	index@(.nv.constant0.matrixAdd)
        /*0090*/ 	.short	0x0380
        /*0092*/ 	.short	0x0028


	//----- nvinfo : EIATTR_SW_WAR
	.align		4
.L_23:
        /*0094*/ 	.byte	0x04, 0x36
        /*0096*/ 	.short	(.L_25 - .L_24)
.L_24:
        /*0098*/ 	.word	0x00000008
.L_25:


//--------------------- .nv.callgraph             --------------------------
	.section	.nv.callgraph,"",@"SHT_CUDA_CALLGRAPH"
	.align	4
	.sectionentsize	8
	.align		4
        /*0000*/ 	.word	0x00000000
	.align		4
        /*0004*/ 	.word	0xffffffff
	.align		4
        /*0008*/ 	.word	0x00000000
	.align		4
        /*000c*/ 	.word	0xfffffffe
	.align		4
        /*0010*/ 	.word	0x00000000
	.align		4
        /*0014*/ 	.word	0xfffffffd
	.align		4
        /*0018*/ 	.word	0x00000000
	.align		4
        /*001c*/ 	.word	0xfffffffc


//--------------------- .text.matrixAdd           --------------------------
	.section	.text.matrixAdd,"ax",@progbits
	.align	128
        .global         matrixAdd
        .type           matrixAdd,@function
        .size           matrixAdd,(.L_x_1 - matrixAdd)
        .other          matrixAdd,@"STO_CUDA_ENTRY STV_DEFAULT"
matrixAdd:
.text.matrixAdd:
[----:B------:R-:W-:Y:S01]  /*0000*/  LDC R1, c[0x0][0x37c] ;  /* 0x0000df00ff017b82 */ /* 0x000fe20000000800 */
[----:B------:R-:W0:Y:S07]  /*0010*/  S2R R0, SR_TID.X ;  /* 0x0000000000007919 */ /* 0x000e2e0000002100 */
[----:B------:R-:W1:Y:S01]  /*0020*/  S2UR UR4, SR_CTAID.X ;  /* 0x00000000000479c3 */ /* 0x000e620000002500 */
[----:B------:R-:W1:Y:S07]  /*0030*/  LDCU UR5, c[0x0][0x380] ;  /* 0x00007000ff0577ac */ /* 0x000e6e0008000800 */
[----:B------:R-:W0:Y:S01]  /*0040*/  LDC R11, c[0x0][0x360] ;  /* 0x0000d800ff0b7b82 */ /* 0x000e220000000800 */
[----:B-1----:R-:W-:-:S06]  /*0050*/  UIADD3 UR4, UPT, UPT, UR4, UR5, URZ ;  /* 0x0000000504047290 */ /* 0x002fcc000fffe0ff */
[----:B0-----:R-:W-:-:S05]  /*0060*/  IMAD R11, R11, UR4, R0 ;  /* 0x000000040b0b7c24 */ /* 0x001fca000f8e0200 */
[----:B------:R-:W-:-:S13]  /*0070*/  ISETP.GT.AND P0, PT, R11, 0xf, PT ;  /* 0x0000000f0b00780c */ /* 0x000fda0003f04270 */
[----:B------:R-:W-:Y:S05]  /*0080*/  @P0 EXIT ;  /* 0x000000000000094d */ /* 0x000fea0003800000 */
[----:B------:R-:W0:Y:S01]  /*0090*/  LDC.64 R2, c[0x0][0x390] ;  /* 0x0000e400ff027b82 */ /* 0x000e220000000a00 */
[----:B------:R-:W1:Y:S07]  /*00a0*/  LDCU.64 UR4, c[0x0][0x358] ;  /* 0x00006b00ff0477ac */ /* 0x000e6e0008000a00 */
[----:B------:R-:W2:Y:S08]  /*00b0*/  LDC.64 R4, c[0x0][0x398] ;  /* 0x0000e600ff047b82 */ /* 0x000eb00000000a00 */
[----:B------:R-:W3:Y:S01]  /*00c0*/  LDC.64 R8, c[0x0][0x3a0] ;  /* 0x0000e800ff087b82 */ /* 0x000ee20000000a00 */
[----:B0-----:R-:W-:-:S06]  /*00d0*/  IMAD.WIDE R2, R11, 0x8, R2 ;  /* 0x000000080b027825 */ /* 0x001fcc00078e0202 */
[----:B-1----:R-:W4:Y:S01]  /*00e0*/  LDG.E.64 R2, desc[UR4][R2.64] ;  /* 0x0000000402027981 */ /* 0x002f22000c1e1b00 */
[----:B--2---:R-:W-:-:S06]  /*00f0*/  IMAD.WIDE R4, R11, 0x8, R4 ;  /* 0x000000080b047825 */ /* 0x004fcc00078e0204 */
[----:B------:R-:W4:Y:S01]  /*0100*/  LDG.E.64 R4, desc[UR4][R4.64] ;  /* 0x0000000404047981 */ /* 0x000f22000c1e1b00 */
[----:B---3--:R-:W-:Y:S01]  /*0110*/  IMAD.WIDE R8, R11, 0x8, R8 ;  /* 0x000000080b087825 */ /* 0x008fe200078e0208 */
[----:B----4-:R-:W-:-:S07]  /*0120*/  DADD R6, R4, R2 ;  /* 0x0000000004067229 */ /* 0x010fce0000000002 */
[----:B------:R-:W-:Y:S01]  /*0130*/  STG.E.64 desc[UR4][R8.64], R6 ;  /* 0x0000000608007986 */ /* 0x000fe2000c101b04 */
[----:B------:R-:W-:Y:S05]  /*0140*/  EXIT ;  /* 0x000000000000794d */ /* 0x000fea0003800000 */
.L_x_0:
[----:B------:R-:W-:-:S00]  /*0150*/  BRA `(.L_x_0) ;  /* 0xfffffffc00fc7947 */ /* 0x000fc0000383ffff */
[----:B------:R-:W-:-:S00]  /*0160*/  NOP ;  /* 0x0000000000007918 */ /* 0x000fc00000000000 */
        /* <DEDUP_REMOVED lines=9> */
.L_x_1:


//--------------------- .nv.shared.reserved.0     --------------------------
	.section	.nv.shared.reserved.0,"aw",@nobits
	.weak		__nv_reservedSMEM_offset_0_alias
	.size		__nv_reservedSMEM_offset_0_alias, 0, 64
	.other		__nv_reservedSMEM_offset_0_alias,@"STO_CUDA_RESERVED_SHARED STV_DEFAULT"
__nv_reservedSMEM_offset_0_alias:
	.zero		0
	.zero		64


//--------------------- .nv.constant0.matrixAdd   --------------------------
	.section	.nv.constant0.matrixAdd,"a",@progbits
	.sectionflags	@""
	.align	4
.nv.constant0.matrixAdd:
	.zero		936


//--------------------- SYMBOLS --------------------------

	.type		.nv.reservedSmem.offset0,@object
	.size		.nv.reservedSmem.offset0,0x4
